//
// Generated by NVIDIA NVVM Compiler
//
// Compiler Build ID: CL-36424714
// Cuda compilation tools, release 13.0, V13.0.88
// Based on NVVM 20.0.0
//

.version 9.0
.target sm_100
.address_size 64

	// .globl	_Z6kernelf
.extern .func  (.param .b32 func_retval0) vprintf
(
	.param .b64 vprintf_param_0,
	.param .b64 vprintf_param_1
)
;
.global .align 1 .b8 $str[30] = {98, 101, 102, 111, 114, 101, 32, 115, 119, 105, 116, 99, 104, 32, 37, 100, 44, 32, 37, 100, 44, 32, 37, 35, 48, 49, 48, 120, 10};
.global .align 1 .b8 $str$1[29] = {97, 102, 116, 101, 114, 32, 115, 119, 105, 116, 99, 104, 32, 37, 100, 44, 32, 37, 100, 44, 32, 37, 35, 48, 49, 48, 120, 10};
.global .align 1 .b8 $str$2[3] = {37, 102};
.global .align 4 .b8 __cudart_i2opi_f[24] = {65, 144, 67, 60, 153, 149, 98, 219, 192, 221, 52, 245, 209, 87, 39, 252, 41, 21, 68, 78, 110, 131, 249, 162};

.visible .entry _Z6kernelf(
	.param .f32 _Z6kernelf_param_0
)
{
	.local .align 8 .b8 	__local_depot0[48];
	.reg .b64 	%SP;
	.reg .b64 	%SPL;
	.reg .pred 	%p<29>;
	.reg .b32 	%r<100>;
	.reg .b32 	%f<64>;
	.reg .b64 	%rd<49>;
	.reg .b64 	%fd<8>;

	mov.u64 	%SPL, __local_depot0;
	cvta.local.u64 	%SP, %SPL;
	ld.param.f32 	%f18, [_Z6kernelf_param_0];
	add.u64 	%rd1, %SPL, 0;
	add.u64 	%rd18, %SP, 32;
	add.u64 	%rd2, %SPL, 32;
	mov.u32 	%r1, %tid.x;
	cvt.rn.f32.u32 	%f19, %r1;
	add.f32 	%f20, %f18, %f19;
	mov.u32 	%r2, %ctaid.x;
	mov.u32 	%r37, %ntid.x;
	mul.lo.s32 	%r38, %r2, %r37;
	cvt.rn.f32.u32 	%f21, %r38;
	add.f32 	%f63, %f20, %f21;
	// begin inline asm
	activemask.b32 %r36;
	// end inline asm
	and.b32  	%r4, %r1, 31;
	setp.ne.s32 	%p1, %r4, 0;
	setp.eq.s32 	%p2, %r36, -1;
	or.pred  	%p3, %p1, %p2;
	@%p3 bra 	$L__BB0_2;
	st.local.v2.u32 	[%rd2], {%r2, %r1};
	st.local.u32 	[%rd2+8], %r36;
	mov.u64 	%rd19, $str;
	cvta.global.u64 	%rd20, %rd19;
	{ // callseq 0, 0
	.param .b64 param0;
	st.param.b64 	[param0], %rd20;
	.param .b64 param1;
	st.param.b64 	[param1], %rd18;
	.param .b32 retval0;
	call.uni (retval0), 
	vprintf, 
	(
	param0, 
	param1
	);
	ld.param.b32 	%r39, [retval0];
	} // callseq 0
$L__BB0_2:
	shr.u32 	%r41, %r1, 3;
	setp.gt.s32 	%p4, %r41, 1;
	@%p4 bra 	$L__BB0_9;
	setp.eq.s32 	%p7, %r41, 0;
	@%p7 bra 	$L__BB0_12;
	setp.eq.s32 	%p8, %r41, 1;
	@%p8 bra 	$L__BB0_5;
	bra.uni 	$L__BB0_28;
$L__BB0_5:
	mov.b32 	%r95, 0;
	mov.u64 	%rd22, __cudart_i2opi_f;
$L__BB0_6:
	mul.f32 	%f22, %f63, 0f3F22F983;
	cvt.rni.s32.f32 	%r99, %f22;
	cvt.rn.f32.s32 	%f23, %r99;
	fma.rn.f32 	%f24, %f23, 0fBFC90FDA, %f63;
	fma.rn.f32 	%f25, %f23, 0fB3A22168, %f24;
	fma.rn.f32 	%f62, %f23, 0fA7C234C5, %f25;
	abs.f32 	%f10, %f63;
	setp.ltu.f32 	%p9, %f10, 0f47CE4780;
	@%p9 bra 	$L__BB0_26;
	setp.neu.f32 	%p10, %f10, 0f7F800000;
	@%p10 bra 	$L__BB0_21;
	mov.f32 	%f28, 0f00000000;
	mul.rn.f32 	%f62, %f63, %f28;
	mov.b32 	%r99, 0;
	bra.uni 	$L__BB0_26;
$L__BB0_9:
	setp.eq.s32 	%p5, %r41, 2;
	@%p5 bra 	$L__BB0_27;
	setp.eq.s32 	%p6, %r41, 3;
	@%p6 bra 	$L__BB0_11;
	bra.uni 	$L__BB0_28;
$L__BB0_11:
	cvt.f64.f32 	%fd1, %f63;
	mul.f64 	%fd2, %fd1, 0d4010CCCCCCCCCCCD;
	cvt.rn.f32.f64 	%f63, %fd2;
	bra.uni 	$L__BB0_28;
$L__BB0_12:
	mul.f32 	%f41, %f63, 0f3F22F983;
	cvt.rni.s32.f32 	%r94, %f41;
	cvt.rn.f32.s32 	%f42, %r94;
	fma.rn.f32 	%f43, %f42, 0fBFC90FDA, %f63;
	fma.rn.f32 	%f44, %f42, 0fB3A22168, %f43;
	fma.rn.f32 	%f60, %f42, 0fA7C234C5, %f44;
	abs.f32 	%f3, %f63;
	setp.ltu.f32 	%p18, %f3, 0f47CE4780;
	@%p18 bra 	$L__BB0_20;
	setp.neu.f32 	%p19, %f3, 0f7F800000;
	@%p19 bra 	$L__BB0_15;
	mov.f32 	%f47, 0f00000000;
	mul.rn.f32 	%f60, %f63, %f47;
	mov.b32 	%r94, 0;
	bra.uni 	$L__BB0_20;
$L__BB0_15:
	mov.b32 	%r6, %f63;
	shl.b32 	%r66, %r6, 8;
	or.b32  	%r7, %r66, -2147483648;
	mov.b64 	%rd45, 0;
	mov.b32 	%r91, 0;
	mov.u64 	%rd43, __cudart_i2opi_f;
	mov.u64 	%rd44, %rd1;
$L__BB0_16:
	.pragma "nounroll";
	ld.global.nc.u32 	%r67, [%rd43];
	mad.wide.u32 	%rd32, %r67, %r7, %rd45;
	shr.u64 	%rd45, %rd32, 32;
	st.local.u32 	[%rd44], %rd32;
	add.s32 	%r91, %r91, 1;
	add.s64 	%rd44, %rd44, 4;
	add.s64 	%rd43, %rd43, 4;
	setp.ne.s32 	%p20, %r91, 6;
	@%p20 bra 	$L__BB0_16;
	shr.u32 	%r68, %r6, 23;
	st.local.u32 	[%rd1+24], %rd45;
	and.b32  	%r10, %r68, 31;
	and.b32  	%r69, %r68, 224;
	add.s32 	%r70, %r69, -128;
	shr.u32 	%r71, %r70, 5;
	mul.wide.u32 	%rd33, %r71, 4;
	sub.s64 	%rd9, %rd1, %rd33;
	ld.local.u32 	%r92, [%rd9+24];
	ld.local.u32 	%r93, [%rd9+20];
	setp.eq.s32 	%p21, %r10, 0;
	@%p21 bra 	$L__BB0_19;
	shf.l.wrap.b32 	%r92, %r93, %r92, %r10;
	ld.local.u32 	%r72, [%rd9+16];
	shf.l.wrap.b32 	%r93, %r72, %r93, %r10;
$L__BB0_19:
	shr.u32 	%r73, %r92, 30;
	shf.l.wrap.b32 	%r74, %r93, %r92, 2;
	shl.b32 	%r75, %r93, 2;
	shr.u32 	%r76, %r74, 31;
	add.s32 	%r77, %r76, %r73;
	neg.s32 	%r78, %r77;
	setp.lt.s32 	%p22, %r6, 0;
	selp.b32 	%r94, %r78, %r77, %p22;
	xor.b32  	%r79, %r74, %r6;
	shr.s32 	%r80, %r74, 31;
	xor.b32  	%r81, %r80, %r74;
	xor.b32  	%r82, %r80, %r75;
	cvt.u64.u32 	%rd34, %r81;
	shl.b64 	%rd35, %rd34, 32;
	cvt.u64.u32 	%rd36, %r82;
	or.b64  	%rd37, %rd35, %rd36;
	cvt.rn.f64.s64 	%fd5, %rd37;
	mul.f64 	%fd6, %fd5, 0d3BF921FB54442D19;
	cvt.rn.f32.f64 	%f45, %fd6;
	neg.f32 	%f46, %f45;
	setp.lt.s32 	%p23, %r79, 0;
	selp.f32 	%f60, %f46, %f45, %p23;
$L__BB0_20:
	mul.rn.f32 	%f48, %f60, %f60;
	and.b32  	%r84, %r94, 1;
	setp.eq.b32 	%p24, %r84, 1;
	selp.f32 	%f49, 0f3F800000, %f60, %p24;
	fma.rn.f32 	%f50, %f48, %f49, 0f00000000;
	fma.rn.f32 	%f51, %f48, 0f37CBAC00, 0fBAB607ED;
	selp.f32 	%f52, %f51, 0fB94D4153, %p24;
	selp.f32 	%f53, 0f3D2AAABB, 0f3C0885E4, %p24;
	fma.rn.f32 	%f54, %f52, %f48, %f53;
	selp.f32 	%f55, 0fBEFFFFFF, 0fBE2AAAA8, %p24;
	fma.rn.f32 	%f56, %f54, %f48, %f55;
	fma.rn.f32 	%f57, %f56, %f50, %f49;
	and.b32  	%r85, %r94, 2;
	setp.eq.s32 	%p25, %r85, 0;
	mov.f32 	%f58, 0f00000000;
	sub.f32 	%f59, %f58, %f57;
	selp.f32 	%f63, %f57, %f59, %p25;
	bra.uni 	$L__BB0_28;
$L__BB0_21:
	mov.b32 	%r21, %f63;
	shl.b32 	%r44, %r21, 8;
	or.b32  	%r22, %r44, -2147483648;
	mov.b64 	%rd48, 0;
	mov.b32 	%r96, 0;
	mov.u64 	%rd46, %rd22;
	mov.u64 	%rd47, %rd1;
$L__BB0_22:
	.pragma "nounroll";
	ld.global.nc.u32 	%r45, [%rd46];
	mad.wide.u32 	%rd24, %r45, %r22, %rd48;
	shr.u64 	%rd48, %rd24, 32;
	st.local.u32 	[%rd47], %rd24;
	add.s32 	%r96, %r96, 1;
	add.s64 	%rd47, %rd47, 4;
	add.s64 	%rd46, %rd46, 4;
	setp.ne.s32 	%p11, %r96, 6;
	@%p11 bra 	$L__BB0_22;
	shr.u32 	%r46, %r21, 23;
	st.local.u32 	[%rd1+24], %rd48;
	and.b32  	%r25, %r46, 31;
	and.b32  	%r47, %r46, 224;
	add.s32 	%r48, %r47, -128;
	shr.u32 	%r49, %r48, 5;
	mul.wide.u32 	%rd25, %r49, 4;
	sub.s64 	%rd16, %rd1, %rd25;
	ld.local.u32 	%r97, [%rd16+24];
	ld.local.u32 	%r98, [%rd16+20];
	setp.eq.s32 	%p12, %r25, 0;
	@%p12 bra 	$L__BB0_25;
	shf.l.wrap.b32 	%r97, %r98, %r97, %r25;
	ld.local.u32 	%r50, [%rd16+16];
	shf.l.wrap.b32 	%r98, %r50, %r98, %r25;
$L__BB0_25:
	shr.u32 	%r51, %r97, 30;
	shf.l.wrap.b32 	%r52, %r98, %r97, 2;
	shl.b32 	%r53, %r98, 2;
	shr.u32 	%r54, %r52, 31;
	add.s32 	%r55, %r54, %r51;
	neg.s32 	%r56, %r55;
	setp.lt.s32 	%p13, %r21, 0;
	selp.b32 	%r99, %r56, %r55, %p13;
	xor.b32  	%r57, %r52, %r21;
	shr.s32 	%r58, %r52, 31;
	xor.b32  	%r59, %r58, %r52;
	xor.b32  	%r60, %r58, %r53;
	cvt.u64.u32 	%rd26, %r59;
	shl.b64 	%rd27, %rd26, 32;
	cvt.u64.u32 	%rd28, %r60;
	or.b64  	%rd29, %rd27, %rd28;
	cvt.rn.f64.s64 	%fd3, %rd29;
	mul.f64 	%fd4, %fd3, 0d3BF921FB54442D19;
	cvt.rn.f32.f64 	%f26, %fd4;
	neg.f32 	%f27, %f26;
	setp.lt.s32 	%p14, %r57, 0;
	selp.f32 	%f62, %f27, %f26, %p14;
$L__BB0_26:
	add.s32 	%r62, %r99, 1;
	mul.rn.f32 	%f29, %f62, %f62;
	and.b32  	%r63, %r99, 1;
	setp.eq.b32 	%p15, %r63, 1;
	selp.f32 	%f30, %f62, 0f3F800000, %p15;
	fma.rn.f32 	%f31, %f29, %f30, 0f00000000;
	fma.rn.f32 	%f32, %f29, 0f37CBAC00, 0fBAB607ED;
	selp.f32 	%f33, 0fB94D4153, %f32, %p15;
	selp.f32 	%f34, 0f3C0885E4, 0f3D2AAABB, %p15;
	fma.rn.f32 	%f35, %f33, %f29, %f34;
	selp.f32 	%f36, 0fBE2AAAA8, 0fBEFFFFFF, %p15;
	fma.rn.f32 	%f37, %f35, %f29, %f36;
	fma.rn.f32 	%f38, %f37, %f31, %f30;
	and.b32  	%r64, %r62, 2;
	setp.eq.s32 	%p16, %r64, 0;
	mov.f32 	%f39, 0f00000000;
	sub.f32 	%f40, %f39, %f38;
	selp.f32 	%f63, %f38, %f40, %p16;
	add.s32 	%r95, %r95, 1;
	setp.eq.s32 	%p17, %r95, 1000;
	@%p17 bra 	$L__BB0_28;
	bra.uni 	$L__BB0_6;
$L__BB0_27:
	add.f32 	%f63, %f63, 0f40400000;
$L__BB0_28:
	setp.ne.s32 	%p26, %r4, 0;
	// begin inline asm
	activemask.b32 %r86;
	// end inline asm
	setp.eq.s32 	%p27, %r86, -1;
	or.pred  	%p28, %p26, %p27;
	@%p28 bra 	$L__BB0_30;
	st.local.v2.u32 	[%rd2], {%r2, %r1};
	st.local.u32 	[%rd2+8], %r86;
	mov.u64 	%rd38, $str$1;
	cvta.global.u64 	%rd39, %rd38;
	{ // callseq 1, 0
	.param .b64 param0;
	st.param.b64 	[param0], %rd39;
	.param .b64 param1;
	st.param.b64 	[param1], %rd18;
	.param .b32 retval0;
	call.uni (retval0), 
	vprintf, 
	(
	param0, 
	param1
	);
	ld.param.b32 	%r87, [retval0];
	} // callseq 1
	cvt.f64.f32 	%fd7, %f63;
	st.local.f64 	[%rd2], %fd7;
	mov.u64 	%rd41, $str$2;
	cvta.global.u64 	%rd42, %rd41;
	{ // callseq 2, 0
	.param .b64 param0;
	st.param.b64 	[param0], %rd42;
	.param .b64 param1;
	st.param.b64 	[param1], %rd18;
	.param .b32 retval0;
	call.uni (retval0), 
	vprintf, 
	(
	param0, 
	param1
	);
	ld.param.b32 	%r89, [retval0];
	} // callseq 2
$L__BB0_30:
	ret;

}


// ===== COMPILED SASS (sm_100) =====

	.target	sm_100

	.elftype	@"ET_EXEC"


//--------------------- .note.nv.tkinfo           --------------------------
	.section	.note.nv.tkinfo,"",@"SHT_NOTE"
	.sectionflags	@"SHF_NOTE_NV_TKINFO"
	.tkinfo
        /*0018*/ 	.word	0x00000002
        /*0030*/ 	.string	""
        /*0030*/ 	.string	"ptxas"
        /*0030*/ 	.string	"Cuda compilation tools, release 13.0, V13.0.88"
        /*0030*/ 	.string	"Build cuda_13.0.r13.0/compiler.36424714_0"
        /*0030*/ 	.string	"-arch sm_100 -m 64 "



//--------------------- .note.nv.cuinfo           --------------------------
	.section	.note.nv.cuinfo,"",@"SHT_NOTE"
	.sectionflags	@"SHF_NOTE_NV_CUINFO"
        /*0018*/ 	.short	0x0002
        /*001a*/ 	.short	0x0064
        /*001c*/ 	.short	0x0082
	.zero		2


//--------------------- .nv.info                  --------------------------
	.section	.nv.info,"",@"SHT_CUDA_INFO"
	.align	4


	//----- nvinfo : EIATTR_REGCOUNT
	.align		4
        /*0000*/ 	.byte	0x04, 0x2f
        /*0002*/ 	.short	(.L_5 - .L_4)
	.align		4
.L_4:
        /*0004*/ 	.word	index@(_Z6kernelf)
        /*0008*/ 	.word	0x0000001a


	//----- nvinfo : EIATTR_FRAME_SIZE
	.align		4
.L_5:
        /*000c*/ 	.byte	0x04, 0x11
        /*000e*/ 	.short	(.L_7 - .L_6)
	.align		4
.L_6:
        /*0010*/ 	.word	index@(_Z6kernelf)
        /*0014*/ 	.word	0x00000030


	//----- nvinfo : EIATTR_MIN_STACK_SIZE
	.align		4
.L_7:
        /*0018*/ 	.byte	0x04, 0x12
        /*001a*/ 	.short	(.L_9 - .L_8)
	.align		4
.L_8:
        /*001c*/ 	.word	index@(_Z6kernelf)
        /*0020*/ 	.word	0x00000030
.L_9:


//--------------------- .nv.compat                --------------------------
	.section	.nv.compat,"",@"SHT_CUDA_COMPAT_INFO"
	.align	4
        /*0000*/ 	.byte	0x02, 0x09, 0x00, 0x00, 0x02, 0x02, 0x01, 0x00, 0x02, 0x05, 0x05, 0x00, 0x03, 0x07, 0x01, 0x01
        /*0010*/ 	.byte	0x02, 0x03, 0x00, 0x00, 0x02, 0x06, 0x01, 0x00, 0x04, 0x0b, 0x08, 0x00, 0x01, 0x00, 0x00, 0x00
        /*0020*/ 	.byte	0x00, 0x00, 0x00, 0x00


//--------------------- .nv.info._Z6kernelf       --------------------------
	.section	.nv.info._Z6kernelf,"",@"SHT_CUDA_INFO"
	.sectionflags	@""
	.align	4


	//----- nvinfo : EIATTR_CUDA_API_VERSION
	.align		4
        /*0000*/ 	.byte	0x04, 0x37
        /*0002*/ 	.short	(.L_11 - .L_10)
.L_10:
        /*0004*/ 	.word	0x00000082


	//----- nvinfo : EIATTR_KPARAM_INFO
	.align		4
.L_11:
        /*0008*/ 	.byte	0x04, 0x17
        /*000a*/ 	.short	(.L_13 - .L_12)
.L_12:
        /*000c*/ 	.word	0x00000000
        /*0010*/ 	.short	0x0000
        /*0012*/ 	.short	0x0000
        /*0014*/ 	.byte	0x00, 0xf0, 0x11, 0x00


	//----- nvinfo : EIATTR_SPARSE_MMA_MASK
	.align		4
.L_13:
        /*0018*/ 	.byte	0x03, 0x50
        /*001a*/ 	.short	0x0000


	//----- nvinfo : EIATTR_MAXREG_COUNT
	.align		4
        /*001c*/ 	.byte	0x03, 0x1b
        /*001e*/ 	.short	0x00ff


	//----- nvinfo : EIATTR_EXTERNS
	.align		4
        /*0020*/ 	.byte	0x04, 0x0f
        /*0022*/ 	.short	(.L_15 - .L_14)


	//   ....[0]....
	.align		4
.L_14:
        /*0024*/ 	.word	index@(vprintf)


	//----- nvinfo : EIATTR_MERCURY_ISA_VERSION
	.align		4
.L_15:
        /*0028*/ 	.byte	0x03, 0x5f
        /*002a*/ 	.short	0x0101


	//----- nvinfo : EIATTR_VRC_CTA_INIT_COUNT
	.align		4
        /*002c*/ 	.byte	0x02, 0x4a
	.zero		1
	.zero		1


	//----- nvinfo : EIATTR_SYSCALL_OFFSETS
	.align		4
        /*0030*/ 	.byte	0x04, 0x46
        /*0032*/ 	.short	(.L_17 - .L_16)


	//   ....[0]....
.L_16:
        /*0034*/ 	.word	0x000001e0


	//   ....[1]....
        /*0038*/ 	.word	0x00000f90


	//   ....[2]....
        /*003c*/ 	.word	0x00001030


	//----- nvinfo : EIATTR_EXIT_INSTR_OFFSETS
	.align		4
.L_17:
        /*0040*/ 	.byte	0x04, 0x1c
        /*0042*/ 	.short	(.L_19 - .L_18)


	//   ....[0]....
.L_18:
        /*0044*/ 	.word	0x00000ee0


	//   ....[1]....
        /*0048*/ 	.word	0x00001040


	//----- nvinfo : EIATTR_INDIRECT_BRANCH_TARGETS
	.align		4
.L_19:
        /*004c*/ 	.byte	0x04, 0x34
        /*004e*/ 	.short	(.L_21 - .L_20)


	//   ....[0]....
.L_20:
        /*0050*/ 	.word	.L_x_18@srel
        /*0054*/ 	.short	0x0
        /*0056*/ 	.short	0x0
        /*0058*/ 	.word	0x3
        /*005c*/ 	.word	.L_x_19@srel
        /*0060*/ 	.word	.L_x_20@srel
        /*0064*/ 	.word	.L_x_10@srel


	//   ....[1]....
        /*0068*/ 	.word	.L_x_22@srel
        /*006c*/ 	.short	0x0
        /*006e*/ 	.short	0x0
        /*0070*/ 	.word	0x3
        /*0074*/ 	.word	.L_x_23@srel
        /*0078*/ 	.word	.L_x_24@srel
        /*007c*/ 	.word	.L_x_10@srel


	//----- nvinfo : EIATTR_CRS_STACK_SIZE
	.align		4
.L_21:
        /*0080*/ 	.byte	0x04, 0x1e
        /*0082*/ 	.short	(.L_23 - .L_22)
.L_22:
        /*0084*/ 	.word	0x00000000


	//----- nvinfo : EIATTR_CBANK_PARAM_SIZE
	.align		4
.L_23:
        /*0088*/ 	.byte	0x03, 0x19
        /*008a*/ 	.short	0x0004


	//----- nvinfo : EIATTR_PARAM_CBANK
	.align		4
        /*008c*/ 	.byte	0x04, 0x0a
        /*008e*/ 	.short	(.L_25 - .L_24)
	.align		4
.L_24:
        /*0090*/ 	.word	index@(.nv.constant0._Z6kernelf)
        /*0094*/ 	.short	0x0380
        /*0096*/ 	.short	0x0004


	//----- nvinfo : EIATTR_SW_WAR
	.align		4
.L_25:
        /*0098*/ 	.byte	0x04, 0x36
        /*009a*/ 	.short	(.L_27 - .L_26)
.L_26:
        /*009c*/ 	.word	0x00000008
.L_27:


//--------------------- .nv.callgraph             --------------------------
	.section	.nv.callgraph,"",@"SHT_CUDA_CALLGRAPH"
	.align	4
	.sectionentsize	8
	.align		4
        /*0000*/ 	.word	0x00000000
	.align		4
        /*0004*/ 	.word	0xffffffff
	.align		4
        /*0008*/ 	.word	index@(_Z6kernelf)
	.align		4
        /*000c*/ 	.word	index@(vprintf)
	.align		4
        /*0010*/ 	.word	0x00000000
	.align		4
        /*0014*/ 	.word	0xfffffffe
	.align		4
        /*0018*/ 	.word	0x00000000
	.align		4
        /*001c*/ 	.word	0xfffffffd
	.align		4
        /*0020*/ 	.word	0x00000000
	.align		4
        /*0024*/ 	.word	0xfffffffc


//--------------------- .nv.constant4             --------------------------
	.section	.nv.constant4,"a",@progbits
	.align	8
	.align		8
.nv.constant4:
        /*0000*/ 	.dword	vprintf
	.align		8
        /*0008*/ 	.dword	$str
	.align		8
        /*0010*/ 	.dword	$str$1
	.align		8
        /*0018*/ 	.dword	$str$2
	.align		8
        /*0020*/ 	.dword	__cudart_i2opi_f


//--------------------- .nv.constant2._Z6kernelf  --------------------------
	.section	.nv.constant2._Z6kernelf,"a",@progbits
	.sectionflags	@""
	.align	4
.nv.constant2._Z6kernelf:
        /*0000*/ 	.byte	0x70, 0x08, 0x00, 0x00, 0xa0, 0x02, 0x00, 0x00, 0xa0, 0x0e, 0x00, 0x00, 0x90, 0x0e, 0x00, 0x00
        /*0010*/ 	.byte	0x30, 0x0e, 0x00, 0x00, 0xa0, 0x0e, 0x00, 0x00


//--------------------- .text._Z6kernelf          --------------------------
	.section	.text._Z6kernelf,"ax",@progbits
	.align	128
        .global         _Z6kernelf
        .type           _Z6kernelf,@function
        .size           _Z6kernelf,(.L_x_26 - _Z6kernelf)
        .other          _Z6kernelf,@"STO_CUDA_ENTRY STV_DEFAULT"
_Z6kernelf:
.text._Z6kernelf:
[----:B------:R-:W0:Y:S01]  /*0000*/  LDC R1, c[0x0][0x37c] ;  /* 0x0000df00ff017b82 */ /* 0x000e220000000800 */
[----:B------:R-:W1:Y:S07]  /*0010*/  S2R R17, SR_TID.X ;  /* 0x0000000000117919 */ /* 0x000e6e0000002100 */
[----:B------:R-:W2:Y:S01]  /*0020*/  LDC R2, c[0x0][0x2f8] ;  /* 0x0000be00ff027b82 */ /* 0x000ea20000000800 */
[----:B------:R-:W3:Y:S01]  /*0030*/  LDCU UR4, c[0x0][0x2fc] ;  /* 0x00005f80ff0477ac */ /* 0x000ee20008000800 */
[----:B------:R-:W-:Y:S01]  /*0040*/  VOTE.ANY R0, PT, PT ;  /* 0x0000000000007806 */ /* 0x000fe200038e0100 */
[----:B------:R-:W4:Y:S01]  /*0050*/  S2R R16, SR_CTAID.X ;  /* 0x0000000000107919 */ /* 0x000f220000002500 */
[----:B0-----:R-:W-:Y:S01]  /*0060*/  VIADD R1, R1, 0xffffffd0 ;  /* 0xffffffd001017836 */ /* 0x001fe20000000000 */
[----:B------:R-:W4:Y:S01]  /*0070*/  LDCU UR5, c[0x0][0x360] ;  /* 0x00006c00ff0577ac */ /* 0x000f220008000800 */
[----:B------:R-:W-:Y:S01]  /*0080*/  BSSY.RECONVERGENT B6, `(.L_x_0) ;  /* 0x0000017000067945 */ /* 0x000fe20003800200 */
[----:B------:R-:W0:Y:S02]  /*0090*/  LDCU UR6, c[0x0][0x380] ;  /* 0x00007000ff0677ac */ /* 0x000e240008000800 */
[----:B--2---:R-:W-:-:S04]  /*00a0*/  IADD3 R2, P1, P2, R1, 0x20, R2 ;  /* 0x0000002001027810 */ /* 0x004fc80007a3e002 */
[----:B---3--:R-:W-:Y:S02]  /*00b0*/  IADD3.X R18, PT, PT, RZ, UR4, RZ, P1, P2 ;  /* 0x00000004ff127c10 */ /* 0x008fe40008fe44ff */
[----:B-1----:R-:W-:Y:S02]  /*00c0*/  LOP3.LUT P0, R22, R17, 0x1f, RZ, 0xc0, !PT ;  /* 0x0000001f11167812 */ /* 0x002fe4000780c0ff */
[----:B------:R-:W-:Y:S02]  /*00d0*/  I2FP.F32.U32 R3, R17 ;  /* 0x0000001100037245 */ /* 0x000fe40000201000 */
[----:B------:R-:W-:Y:S01]  /*00e0*/  ISETP.EQ.OR P0, PT, R0, -0x1, P0 ;  /* 0xffffffff0000780c */ /* 0x000fe20000702670 */
[----:B----4-:R-:W-:Y:S02]  /*00f0*/  IMAD R4, R16, UR5, RZ ;  /* 0x0000000510047c24 */ /* 0x010fe4000f8e02ff */
[----:B0-----:R-:W-:-:S03]  /*0100*/  FADD R3, R3, UR6 ;  /* 0x0000000603037e21 */ /* 0x001fc60008000000 */
[----:B------:R-:W-:-:S05]  /*0110*/  I2FP.F32.U32 R4, R4 ;  /* 0x0000000400047245 */ /* 0x000fca0000201000 */
[----:B------:R-:W-:Y:S02]  /*0120*/  FADD R19, R3, R4 ;  /* 0x0000000403137221 */ /* 0x000fe40000000000 */
[----:B------:R-:W-:Y:S05]  /*0130*/  @P0 BRA `(.L_x_1) ;  /* 0x00000000002c0947 */ /* 0x000fea0003800000 */
[----:B------:R-:W-:Y:S01]  /*0140*/  MOV R3, 0x0 ;  /* 0x0000000000037802 */ /* 0x000fe20000000f00 */
[----:B------:R0:W-:Y:S01]  /*0150*/  STL [R1+0x28], R0 ;  /* 0x0000280001007387 */ /* 0x0001e20000100800 */
[----:B------:R-:W1:Y:S01]  /*0160*/  LDCU.64 UR4, c[0x4][0x8] ;  /* 0x01000100ff0477ac */ /* 0x000e620008000a00 */
[----:B------:R-:W-:Y:S01]  /*0170*/  IMAD.MOV.U32 R6, RZ, RZ, R2 ;  /* 0x000000ffff067224 */ /* 0x000fe200078e0002 */
[----:B------:R0:W2:Y:S01]  /*0180*/  LDC.64 R8, c[0x4][R3] ;  /* 0x0100000003087b82 */ /* 0x0000a20000000a00 */
[----:B------:R0:W-:Y:S01]  /*0190*/  STL.64 [R1+0x20], R16 ;  /* 0x0000201001007387 */ /* 0x0001e20000100a00 */
[----:B------:R-:W-:Y:S02]  /*01a0*/  IMAD.MOV.U32 R7, RZ, RZ, R18 ;  /* 0x000000ffff077224 */ /* 0x000fe400078e0012 */
[----:B-1----:R-:W-:Y:S02]  /*01b0*/  IMAD.U32 R4, RZ, RZ, UR4 ;  /* 0x00000004ff047e24 */ /* 0x002fe4000f8e00ff */
[----:B0-----:R-:W-:-:S07]  /*01c0*/  IMAD.U32 R5, RZ, RZ, UR5 ;  /* 0x00000005ff057e24 */ /* 0x001fce000f8e00ff */
[----:B------:R-:W-:-:S07]  /*01d0*/  LEPC R20, `(.L_x_1) ;  /* 0x000000001014794e */ /* 0x000fce0000000000 */
[----:B--2---:R-:W-:Y:S05]  /*01e0*/  CALL.ABS.NOINC R8 ;  /* 0x0000000008007343 */ /* 0x004fea0003c00000 */
.L_x_1:
[----:B------:R-:W-:Y:S05]  /*01f0*/  BSYNC.RECONVERGENT B6 ;  /* 0x0000000000067941 */ /* 0x000fea0003800200 */
.L_x_0:
[----:B------:R-:W-:Y:S01]  /*0200*/  SHF.R.U32.HI R0, RZ, 0x3, R17 ;  /* 0x00000003ff007819 */ /* 0x000fe20000011611 */
[----:B------:R-:W-:Y:S03]  /*0210*/  BSSY.RECONVERGENT B0, `(.L_x_2) ;  /* 0x00000c9000007945 */ /* 0x000fe60003800200 */
[----:B------:R-:W-:-:S13]  /*0220*/  ISETP.GT.AND P0, PT, R0, 0x1, PT ;  /* 0x000000010000780c */ /* 0x000fda0003f04270 */
[----:B------:R-:W-:Y:S05]  /*0230*/  @P0 BRA `(.L_x_3) ;  /* 0x0000000800e40947 */ /* 0x000fea0003800000 */
[----:B------:R-:W-:Y:S01]  /*0240*/  VIMNMX.U32 R0, PT, PT, R0, 0x2, PT ;  /* 0x0000000200007848 */ /* 0x000fe20003fe0000 */
[----:B------:R-:W2:Y:S04]  /*0250*/  LDC.64 R6, c[0x0][0x358] ;  /* 0x0000d600ff067b82 */ /* 0x000ea80000000a00 */
[----:B------:R-:W-:-:S04]  /*0260*/  IMAD.SHL.U32 R0, R0, 0x4, RZ ;  /* 0x0000000400007824 */ /* 0x000fc800078e00ff */
[----:B------:R-:W0:Y:S02]  /*0270*/  LDC R4, c[0x2][R0] ;  /* 0x0080000000047b82 */ /* 0x000e240000000800 */
[----:B0-----:R-:W-:-:S04]  /*0280*/  SHF.R.S32.HI R5, RZ, 0x1f, R4 ;  /* 0x0000001fff057819 */ /* 0x001fc80000011404 */
.L_x_18:
[----:B--2---:R-:W-:Y:S05]  /*0290*/  BRX R4 -0x2a0                                 (*"BRANCH_TARGETS .L_x_19,.L_x_20,.L_x_10"*) ;  /* 0xfffffffc04587949 */ /* 0x004fea000383ffff */
.L_x_20:
[----:B------:R-:W-:Y:S01]  /*02a0*/  BSSY.RECONVERGENT B1, `(.L_x_4) ;  /* 0x000005b000017945 */ /* 0x000fe20003800200 */
[----:B------:R-:W-:-:S07]  /*02b0*/  IMAD.MOV.U32 R9, RZ, RZ, RZ ;  /* 0x000000ffff097224 */ /* 0x000fce00078e00ff */
.L_x_9:
[C---:B------:R-:W-:Y:S01]  /*02c0*/  FMUL R0, R19.reuse, 0.63661974668502807617 ;  /* 0x3f22f98313007820 */ /* 0x040fe20000400000 */
[----:B------:R-:W-:Y:S01]  /*02d0*/  FSETP.GE.AND P0, PT, |R19|, 105615, PT ;  /* 0x47ce47801300780b */ /* 0x000fe20003f06200 */
[----:B------:R-:W-:Y:S04]  /*02e0*/  BSSY.RECONVERGENT B2, `(.L_x_5) ;  /* 0x0000041000027945 */ /* 0x000fe80003800200 */
[----:B------:R-:W0:Y:S02]  /*02f0*/  F2I.NTZ R0, R0 ;  /* 0x0000000000007305 */ /* 0x000e240000203100 */
[----:B0-----:R-:W-:-:S05]  /*0300*/  I2FP.F32.S32 R4, R0 ;  /* 0x0000000000047245 */ /* 0x001fca0000201400 */
[----:B------:R-:W-:-:S04]  /*0310*/  FFMA R3, R4, -1.5707962512969970703, R19 ;  /* 0xbfc90fda04037823 */ /* 0x000fc80000000013 */
[----:B------:R-:W-:-:S04]  /*0320*/  FFMA R3, R4, -7.5497894158615963534e-08, R3 ;  /* 0xb3a2216804037823 */ /* 0x000fc80000000003 */
[----:B------:R-:W-:Y:S01]  /*0330*/  FFMA R3, R4, -5.3903029534742383927e-15, R3 ;  /* 0xa7c234c504037823 */ /* 0x000fe20000000003 */
[----:B------:R-:W-:Y:S06]  /*0340*/  @!P0 BRA `(.L_x_6) ;  /* 0x0000000000e88947 */ /* 0x000fec0003800000 */
[----:B------:R-:W-:-:S13]  /*0350*/  FSETP.NEU.AND P0, PT, |R19|, +INF , PT ;  /* 0x7f8000001300780b */ /* 0x000fda0003f0d200 */
[----:B------:R-:W-:Y:S01]  /*0360*/  @!P0 FMUL R3, RZ, R19 ;  /* 0x00000013ff038220 */ /* 0x000fe20000400000 */
[----:B------:R-:W-:Y:S01]  /*0370*/  @!P0 IMAD.MOV.U32 R0, RZ, RZ, RZ ;  /* 0x000000ffff008224 */ /* 0x000fe200078e00ff */
[----:B------:R-:W-:Y:S06]  /*0380*/  @!P0 BRA `(.L_x_6) ;  /* 0x0000000000d88947 */ /* 0x000fec0003800000 */
[----:B------:R-:W0:Y:S01]  /*0390*/  LDCU.64 UR4, c[0x4][0x20] ;  /* 0x01000400ff0477ac */ /* 0x000e220008000a00 */
[----:B------:R-:W-:Y:S01]  /*03a0*/  IMAD.SHL.U32 R3, R19, 0x100, RZ ;  /* 0x0000010013037824 */ /* 0x000fe200078e00ff */
[----:B------:R-:W-:Y:S01]  /*03b0*/  BSSY.RECONVERGENT B3, `(.L_x_7) ;  /* 0x0000014000037945 */ /* 0x000fe20003800200 */
[----:B------:R-:W-:Y:S01]  /*03c0*/  IMAD.MOV.U32 R8, RZ, RZ, RZ ;  /* 0x000000ffff087224 */ /* 0x000fe200078e00ff */
[----:B------:R-:W-:Y:S01]  /*03d0*/  CS2R R12, SRZ ;  /* 0x00000000000c7805 */ /* 0x000fe2000001ff00 */
[----:B------:R-:W-:Y:S01]  /*03e0*/  IMAD.MOV.U32 R0, RZ, RZ, R1 ;  /* 0x000000ffff007224 */ /* 0x000fe200078e0001 */
[----:B------:R-:W-:Y:S01]  /*03f0*/  LOP3.LUT R15, R3, 0x80000000, RZ, 0xfc, !PT ;  /* 0x80000000030f7812 */ /* 0x000fe200078efcff */
[----:B0-----:R-:W-:Y:S02]  /*0400*/  IMAD.U32 R10, RZ, RZ, UR4 ;  /* 0x00000004ff0a7e24 */ /* 0x001fe4000f8e00ff */
[----:B------:R-:W-:-:S07]  /*0410*/  IMAD.U32 R11, RZ, RZ, UR5 ;  /* 0x00000005ff0b7e24 */ /* 0x000fce000f8e00ff */
.L_x_8:
[----:B------:R-:W-:Y:S02]  /*0420*/  R2UR UR4, R6 ;  /* 0x00000000060472ca */ /* 0x000fe400000e0000 */
[----:B------:R-:W-:-:S13]  /*0430*/  R2UR UR5, R7 ;  /* 0x00000000070572ca */ /* 0x000fda00000e0000 */
[----:B------:R0:W2:Y:S01]  /*0440*/  LDG.E.CONSTANT R4, desc[UR4][R10.64] ;  /* 0x000000040a047981 */ /* 0x0000a2000c1e9900 */
[----:B------:R-:W-:-:S05]  /*0450*/  VIADD R12, R12, 0x1 ;  /* 0x000000010c0c7836 */ /* 0x000fca0000000000 */
[----:B------:R-:W-:Y:S02]  /*0460*/  ISETP.NE.AND P0, PT, R12, 0x6, PT ;  /* 0x000000060c00780c */ /* 0x000fe40003f05270 */
[----:B0-----:R-:W-:-:S05]  /*0470*/  IADD3 R10, P2, PT, R10, 0x4, RZ ;  /* 0x000000040a0a7810 */ /* 0x001fca0007f5e0ff */
[----:B------:R-:W-:Y:S02]  /*0480*/  IMAD.X R11, RZ, RZ, R11, P2 ;  /* 0x000000ffff0b7224 */ /* 0x000fe400010e060b */
[----:B--2---:R-:W-:-:S03]  /*0490*/  IMAD.WIDE.U32 R4, R4, R15, RZ ;  /* 0x0000000f04047225 */ /* 0x004fc600078e00ff */
[----:B------:R-:W-:-:S05]  /*04a0*/  IADD3 R3, P1, PT, R4, R8, RZ ;  /* 0x0000000804037210 */ /* 0x000fca0007f3e0ff */
[----:B------:R0:W-:Y:S01]  /*04b0*/  STL [R0], R3 ;  /* 0x0000000300007387 */ /* 0x0001e20000100800 */
[----:B------:R-:W-:Y:S02]  /*04c0*/  IMAD.X R8, R5, 0x1, R13, P1 ;  /* 0x0000000105087824 */ /* 0x000fe400008e060d */
[----:B0-----:R-:W-:Y:S01]  /*04d0*/  VIADD R0, R0, 0x4 ;  /* 0x0000000400007836 */ /* 0x001fe20000000000 */
[----:B------:R-:W-:Y:S06]  /*04e0*/  @P0 BRA `(.L_x_8) ;  /* 0xfffffffc00cc0947 */ /* 0x000fec000383ffff */
[----:B------:R-:W-:Y:S05]  /*04f0*/  BSYNC.RECONVERGENT B3 ;  /* 0x0000000000037941 */ /* 0x000fea0003800200 */
.L_x_7:
[----:B------:R-:W-:Y:S01]  /*0500*/  SHF.R.U32.HI R5, RZ, 0x17, R19 ;  /* 0x00000017ff057819 */ /* 0x000fe20000011613 */
[----:B------:R0:W-:Y:S03]  /*0510*/  STL [R1+0x18], R8 ;  /* 0x0000180801007387 */ /* 0x0001e60000100800 */
[C---:B------:R-:W-:Y:S02]  /*0520*/  LOP3.LUT R0, R5.reuse, 0xe0, RZ, 0xc0, !PT ;  /* 0x000000e005007812 */ /* 0x040fe400078ec0ff */
[----:B------:R-:W-:-:S03]  /*0530*/  LOP3.LUT P0, RZ, R5, 0x1f, RZ, 0xc0, !PT ;  /* 0x0000001f05ff7812 */ /* 0x000fc6000780c0ff */
[----:B------:R-:W-:-:S05]  /*0540*/  VIADD R0, R0, 0xffffff80 ;  /* 0xffffff8000007836 */ /* 0x000fca0000000000 */
[----:B------:R-:W-:-:S05]  /*0550*/  SHF.R.U32.HI R0, RZ, 0x5, R0 ;  /* 0x00000005ff007819 */ /* 0x000fca0000011600 */
[----:B------:R-:W-:-:S05]  /*0560*/  IMAD R12, R0, -0x4, R1 ;  /* 0xfffffffc000c7824 */ /* 0x000fca00078e0201 */
[----:B------:R-:W2:Y:S04]  /*0570*/  LDL R0, [R12+0x18] ;  /* 0x000018000c007983 */ /* 0x000ea80000100800 */
[----:B------:R-:W2:Y:S04]  /*0580*/  LDL R3, [R12+0x14] ;  /* 0x000014000c037983 */ /* 0x000ea80000100800 */
[----:B------:R-:W3:Y:S01]  /*0590*/  @P0 LDL R4, [R12+0x10] ;  /* 0x000010000c040983 */ /* 0x000ee20000100800 */
[----:B------:R-:W-:Y:S01]  /*05a0*/  LOP3.LUT R5, R5, 0x1f, RZ, 0xc0, !PT ;  /* 0x0000001f05057812 */ /* 0x000fe200078ec0ff */
[----:B------:R-:W-:Y:S01]  /*05b0*/  UMOV UR4, 0x54442d19 ;  /* 0x54442d1900047882 */ /* 0x000fe20000000000 */
[----:B------:R-:W-:-:S02]  /*05c0*/  UMOV UR5, 0x3bf921fb ;  /* 0x3bf921fb00057882 */ /* 0x000fc40000000000 */
[-C--:B--2---:R-:W-:Y:S02]  /*05d0*/  @P0 SHF.L.W.U32.HI R0, R3, R5.reuse, R0 ;  /* 0x0000000503000219 */ /* 0x084fe40000010e00 */
[----:B---3--:R-:W-:Y:S02]  /*05e0*/  @P0 SHF.L.W.U32.HI R3, R4, R5, R3 ;  /* 0x0000000504030219 */ /* 0x008fe40000010e03 */
[----:B------:R-:W-:Y:S02]  /*05f0*/  ISETP.GE.AND P0, PT, R19, RZ, PT ;  /* 0x000000ff1300720c */ /* 0x000fe40003f06270 */
[C---:B------:R-:W-:Y:S01]  /*0600*/  SHF.L.W.U32.HI R4, R3.reuse, 0x2, R0 ;  /* 0x0000000203047819 */ /* 0x040fe20000010e00 */
[----:B------:R-:W-:-:S03]  /*0610*/  IMAD.SHL.U32 R3, R3, 0x4, RZ ;  /* 0x0000000403037824 */ /* 0x000fc600078e00ff */
[----:B------:R-:W-:Y:S02]  /*0620*/  SHF.R.S32.HI R5, RZ, 0x1f, R4 ;  /* 0x0000001fff057819 */ /* 0x000fe40000011404 */
[----:B------:R-:W-:Y:S02]  /*0630*/  LOP3.LUT R19, R4, R19, RZ, 0x3c, !PT ;  /* 0x0000001304137212 */ /* 0x000fe400078e3cff */
[C---:B------:R-:W-:Y:S02]  /*0640*/  LOP3.LUT R10, R5.reuse, R3, RZ, 0x3c, !PT ;  /* 0x00000003050a7212 */ /* 0x040fe400078e3cff */
[----:B------:R-:W-:Y:S02]  /*0650*/  LOP3.LUT R11, R5, R4, RZ, 0x3c, !PT ;  /* 0x00000004050b7212 */ /* 0x000fe400078e3cff */
[----:B------:R-:W-:Y:S02]  /*0660*/  SHF.R.U32.HI R3, RZ, 0x1e, R0 ;  /* 0x0000001eff037819 */ /* 0x000fe40000011600 */
[----:B------:R-:W-:-:S02]  /*0670*/  ISETP.GE.AND P1, PT, R19, RZ, PT ;  /* 0x000000ff1300720c */ /* 0x000fc40003f26270 */
[----:B------:R-:W1:Y:S01]  /*0680*/  I2F.F64.S64 R10, R10 ;  /* 0x0000000a000a7312 */ /* 0x000e620000301c00 */
[----:B------:R-:W-:-:S05]  /*0690*/  LEA.HI R0, R4, R3, RZ, 0x1 ;  /* 0x0000000304007211 */ /* 0x000fca00078f08ff */
[----:B------:R-:W-:-:S04]  /*06a0*/  IMAD.MOV R3, RZ, RZ, -R0 ;  /* 0x000000ffff037224 */ /* 0x000fc800078e0a00 */
[----:B------:R-:W-:Y:S01]  /*06b0*/  @!P0 IMAD.MOV.U32 R0, RZ, RZ, R3 ;  /* 0x000000ffff008224 */ /* 0x000fe200078e0003 */
[----:B-1----:R-:W-:-:S10]  /*06c0*/  DMUL R12, R10, UR4 ;  /* 0x000000040a0c7c28 */ /* 0x002fd40008000000 */
[----:B------:R-:W1:Y:S02]  /*06d0*/  F2F.F32.F64 R12, R12 ;  /* 0x0000000c000c7310 */ /* 0x000e640000301000 */
[----:B01----:R-:W-:-:S07]  /*06e0*/  FSEL R3, -R12, R12, !P1 ;  /* 0x0000000c0c037208 */ /* 0x003fce0004800100 */
.L_x_6:
[----:B------:R-:W-:Y:S05]  /*06f0*/  BSYNC.RECONVERGENT B2 ;  /* 0x0000000000027941 */ /* 0x000fea0003800200 */
.L_x_5:
[----:B------:R-:W-:Y:S02]  /*0700*/  IMAD.MOV.U32 R5, RZ, RZ, 0x37cbac00 ;  /* 0x37cbac00ff057424 */ /* 0x000fe400078e00ff */
[----:B------:R-:W-:Y:S01]  /*0710*/  FMUL R4, R3, R3 ;  /* 0x0000000303047220 */ /* 0x000fe20000400000 */
[----:B------:R-:W-:Y:S01]  /*0720*/  LOP3.LUT R8, R0, 0x1, RZ, 0xc0, !PT ;  /* 0x0000000100087812 */ /* 0x000fe200078ec0ff */
[----:B------:R-:W-:Y:S02]  /*0730*/  IMAD.MOV.U32 R11, RZ, RZ, 0x3c0885e4 ;  /* 0x3c0885e4ff0b7424 */ /* 0x000fe400078e00ff */
[----:B------:R-:W-:Y:S01]  /*0740*/  FFMA R5, R4, R5, -0.0013887860113754868507 ;  /* 0xbab607ed04057423 */ /* 0x000fe20000000005 */
[----:B------:R-:W-:Y:S01]  /*0750*/  ISETP.NE.U32.AND P0, PT, R8, 0x1, PT ;  /* 0x000000010800780c */ /* 0x000fe20003f05070 */
[----:B------:R-:W-:Y:S02]  /*0760*/  VIADD R0, R0, 0x1 ;  /* 0x0000000100007836 */ /* 0x000fe40000000000 */
[----:B------:R-:W-:Y:S01]  /*0770*/  IMAD.MOV.U32 R8, RZ, RZ, 0x3e2aaaa8 ;  /* 0x3e2aaaa8ff087424 */ /* 0x000fe200078e00ff */
[----:B------:R-:W-:Y:S01]  /*0780*/  FSEL R5, R5, -0.00019574658654164522886, P0 ;  /* 0xb94d415305057808 */ /* 0x000fe20000000000 */
[----:B------:R-:W-:Y:S01]  /*0790*/  VIADD R9, R9, 0x1 ;  /* 0x0000000109097836 */ /* 0x000fe20000000000 */
[----:B------:R-:W-:-:S02]  /*07a0*/  FSEL R11, R11, 0.041666727513074874878, !P0 ;  /* 0x3d2aaabb0b0b7808 */ /* 0x000fc40004000000 */
[----:B------:R-:W-:Y:S02]  /*07b0*/  LOP3.LUT P1, RZ, R0, 0x2, RZ, 0xc0, !PT ;  /* 0x0000000200ff7812 */ /* 0x000fe4000782c0ff */
[----:B------:R-:W-:Y:S01]  /*07c0*/  FSEL R0, -R8, -0.4999999701976776123, !P0 ;  /* 0xbeffffff08007808 */ /* 0x000fe20004000100 */
[C---:B------:R-:W-:Y:S01]  /*07d0*/  FFMA R5, R4.reuse, R5, R11 ;  /* 0x0000000504057223 */ /* 0x040fe2000000000b */
[----:B------:R-:W-:Y:S02]  /*07e0*/  FSEL R19, R3, 1, !P0 ;  /* 0x3f80000003137808 */ /* 0x000fe40004000000 */
[----:B------:R-:W-:Y:S01]  /*07f0*/  ISETP.NE.AND P0, PT, R9, 0x3e8, PT ;  /* 0x000003e80900780c */ /* 0x000fe20003f05270 */
[C---:B------:R-:W-:Y:S02]  /*0800*/  FFMA R0, R4.reuse, R5, R0 ;  /* 0x0000000504007223 */ /* 0x040fe40000000000 */
[----:B------:R-:W-:-:S04]  /*0810*/  FFMA R4, R4, R19, RZ ;  /* 0x0000001304047223 */ /* 0x000fc800000000ff */
[----:B------:R-:W-:-:S04]  /*0820*/  FFMA R19, R4, R0, R19 ;  /* 0x0000000004137223 */ /* 0x000fc80000000013 */
[----:B------:R-:W-:Y:S02]  /*0830*/  @P1 FADD R19, RZ, -R19 ;  /* 0x80000013ff131221 */ /* 0x000fe40000000000 */
[----:B------:R-:W-:Y:S05]  /*0840*/  @P0 BRA `(.L_x_9) ;  /* 0xfffffff8009c0947 */ /* 0x000fea000383ffff */
[----:B------:R-:W-:Y:S05]  /*0850*/  BSYNC.RECONVERGENT B1 ;  /* 0x0000000000017941 */ /* 0x000fea0003800200 */
.L_x_4:
[----:B------:R-:W-:Y:S05]  /*0860*/  BRA `(.L_x_10) ;  /* 0x00000004008c7947 */ /* 0x000fea0003800000 */
.L_x_19:
        /* <DEDUP_REMOVED lines=16> */
[----:B------:R-:W-:Y:S01]  /*0970*/  CS2R R8, SRZ ;  /* 0x0000000000087805 */ /* 0x000fe2000001ff00 */
[----:B------:R-:W-:Y:S02]  /*0980*/  IMAD.MOV.U32 R13, RZ, RZ, RZ ;  /* 0x000000ffff0d7224 */ /* 0x000fe400078e00ff */
[----:B------:R-:W-:Y:S01]  /*0990*/  IMAD.MOV.U32 R0, RZ, RZ, R1 ;  /* 0x000000ffff007224 */ /* 0x000fe200078e0001 */
[----:B------:R-:W-:Y:S01]  /*09a0*/  LOP3.LUT R15, R3, 0x80000000, RZ, 0xfc, !PT ;  /* 0x80000000030f7812 */ /* 0x000fe200078efcff */
[----:B0-----:R-:W-:Y:S02]  /*09b0*/  IMAD.U32 R10, RZ, RZ, UR4 ;  /* 0x00000004ff0a7e24 */ /* 0x001fe4000f8e00ff */
[----:B------:R-:W-:-:S07]  /*09c0*/  IMAD.U32 R11, RZ, RZ, UR5 ;  /* 0x00000005ff0b7e24 */ /* 0x000fce000f8e00ff */
.L_x_14:
        /* <DEDUP_REMOVED lines=14> */
.L_x_13:
        /* <DEDUP_REMOVED lines=24> */
[----:B------:R-:W0:Y:S01]  /*0c30*/  I2F.F64.S64 R6, R6 ;  /* 0x0000000600067312 */ /* 0x000e220000301c00 */
[----:B------:R-:W-:-:S05]  /*0c40*/  LEA.HI R0, R4, R3, RZ, 0x1 ;  /* 0x0000000304007211 */ /* 0x000fca00078f08ff */
[----:B------:R-:W-:-:S04]  /*0c50*/  IMAD.MOV R3, RZ, RZ, -R0 ;  /* 0x000000ffff037224 */ /* 0x000fc800078e0a00 */
[----:B------:R-:W-:Y:S01]  /*0c60*/  @!P0 IMAD.MOV.U32 R0, RZ, RZ, R3 ;  /* 0x000000ffff008224 */ /* 0x000fe200078e0003 */
[----:B0-----:R-:W-:-:S10]  /*0c70*/  DMUL R8, R6, UR4 ;  /* 0x0000000406087c28 */ /* 0x001fd40008000000 */
[----:B------:R-:W0:Y:S02]  /*0c80*/  F2F.F32.F64 R8, R8 ;  /* 0x0000000800087310 */ /* 0x000e240000301000 */
[----:B0-----:R-:W-:-:S07]  /*0c90*/  FSEL R3, -R8, R8, !P1 ;  /* 0x0000000808037208 */ /* 0x001fce0004800100 */
.L_x_12:
[----:B------:R-:W-:Y:S05]  /*0ca0*/  BSYNC.RECONVERGENT B1 ;  /* 0x0000000000017941 */ /* 0x000fea0003800200 */
.L_x_11:
[----:B------:R-:W-:Y:S02]  /*0cb0*/  IMAD.MOV.U32 R5, RZ, RZ, 0x37cbac00 ;  /* 0x37cbac00ff057424 */ /* 0x000fe400078e00ff */
[----:B------:R-:W-:Y:S01]  /*0cc0*/  FMUL R4, R3, R3 ;  /* 0x0000000303047220 */ /* 0x000fe20000400000 */
[C---:B------:R-:W-:Y:S01]  /*0cd0*/  LOP3.LUT R6, R0.reuse, 0x1, RZ, 0xc0, !PT ;  /* 0x0000000100067812 */ /* 0x040fe200078ec0ff */
[----:B------:R-:W-:Y:S01]  /*0ce0*/  IMAD.MOV.U32 R7, RZ, RZ, 0x3d2aaabb ;  /* 0x3d2aaabbff077424 */ /* 0x000fe200078e00ff */
[----:B------:R-:W-:Y:S01]  /*0cf0*/  LOP3.LUT P1, RZ, R0, 0x2, RZ, 0xc0, !PT ;  /* 0x0000000200ff7812 */ /* 0x000fe2000782c0ff */
[----:B------:R-:W-:Y:S01]  /*0d00*/  FFMA R5, R4, R5, -0.0013887860113754868507 ;  /* 0xbab607ed04057423 */ /* 0x000fe20000000005 */
[----:B------:R-:W-:Y:S01]  /*0d10*/  ISETP.NE.U32.AND P0, PT, R6, 0x1, PT ;  /* 0x000000010600780c */ /* 0x000fe20003f05070 */
[----:B------:R-:W-:-:S03]  /*0d20*/  IMAD.MOV.U32 R6, RZ, RZ, 0x3effffff ;  /* 0x3effffffff067424 */ /* 0x000fc600078e00ff */
[----:B------:R-:W-:Y:S02]  /*0d30*/  FSEL R5, R5, -0.00019574658654164522886, !P0 ;  /* 0xb94d415305057808 */ /* 0x000fe40004000000 */
[----:B------:R-:W-:Y:S02]  /*0d40*/  FSEL R7, R7, 0.0083327032625675201416, !P0 ;  /* 0x3c0885e407077808 */ /* 0x000fe40004000000 */
[----:B------:R-:W-:Y:S02]  /*0d50*/  FSEL R19, R3, 1, P0 ;  /* 0x3f80000003137808 */ /* 0x000fe40000000000 */
[----:B------:R-:W-:Y:S01]  /*0d60*/  FSEL R6, -R6, -0.16666662693023681641, !P0 ;  /* 0xbe2aaaa806067808 */ /* 0x000fe20004000100 */
[C---:B------:R-:W-:Y:S02]  /*0d70*/  FFMA R5, R4.reuse, R5, R7 ;  /* 0x0000000504057223 */ /* 0x040fe40000000007 */
[C---:B------:R-:W-:Y:S02]  /*0d80*/  FFMA R0, R4.reuse, R19, RZ ;  /* 0x0000001304007223 */ /* 0x040fe400000000ff */
[----:B------:R-:W-:-:S04]  /*0d90*/  FFMA R5, R4, R5, R6 ;  /* 0x0000000504057223 */ /* 0x000fc80000000006 */
[----:B------:R-:W-:-:S04]  /*0da0*/  FFMA R19, R0, R5, R19 ;  /* 0x0000000500137223 */ /* 0x000fc80000000013 */
[----:B------:R-:W-:Y:S01]  /*0db0*/  @P1 FADD R19, RZ, -R19 ;  /* 0x80000013ff131221 */ /* 0x000fe20000000000 */
[----:B------:R-:W-:Y:S06]  /*0dc0*/  BRA `(.L_x_10) ;  /* 0x0000000000347947 */ /* 0x000fec0003800000 */
.L_x_3:
[----:B------:R-:W-:-:S05]  /*0dd0*/  IMAD.MOV.U32 R3, RZ, RZ, -0x2 ;  /* 0xfffffffeff037424 */ /* 0x000fca00078e00ff */
[----:B------:R-:W-:-:S05]  /*0de0*/  VIADDMNMX.U32 R0, R0, R3, 0x2, PT ;  /* 0x0000000200007446 */ /* 0x000fca0003800003 */
[----:B------:R-:W-:-:S04]  /*0df0*/  IMAD.SHL.U32 R0, R0, 0x4, RZ ;  /* 0x0000000400007824 */ /* 0x000fc800078e00ff */
[----:B------:R-:W0:Y:S02]  /*0e00*/  LDC R4, c[0x2][R0+0xc] ;  /* 0x0080030000047b82 */ /* 0x000e240000000800 */
[----:B0-----:R-:W-:-:S04]  /*0e10*/  SHF.R.S32.HI R5, RZ, 0x1f, R4 ;  /* 0x0000001fff057819 */ /* 0x001fc80000011404 */
.L_x_22:
[----:B------:R-:W-:Y:S05]  /*0e20*/  BRX R4 -0xe30                                 (*"BRANCH_TARGETS .L_x_23,.L_x_24,.L_x_10"*) ;  /* 0xfffffff004747949 */ /* 0x000fea000383ffff */
.L_x_24:
[----:B------:R-:W0:Y:S01]  /*0e30*/  F2F.F64.F32 R4, R19 ;  /* 0x0000001300047310 */ /* 0x000e220000201800 */
[----:B------:R-:W-:Y:S01]  /*0e40*/  UMOV UR4, 0xcccccccd ;  /* 0xcccccccd00047882 */ /* 0x000fe20000000000 */
[----:B------:R-:W-:Y:S02]  /*0e50*/  UMOV UR5, 0x4010cccc ;  /* 0x4010cccc00057882 */ /* 0x000fe40000000000 */
[----:B0-----:R-:W-:-:S06]  /*0e60*/  DMUL R4, R4, UR4 ;  /* 0x0000000404047c28 */ /* 0x001fcc0008000000 */
[----:B------:R0:W1:Y:S01]  /*0e70*/  F2F.F32.F64 R19, R4 ;  /* 0x0000000400137310 */ /* 0x0000620000301000 */
[----:B------:R-:W-:Y:S05]  /*0e80*/  BRA `(.L_x_10) ;  /* 0x0000000000047947 */ /* 0x000fea0003800000 */
.L_x_23:
[----:B------:R-:W-:-:S07]  /*0e90*/  FADD R19, R19, 3 ;  /* 0x4040000013137421 */ /* 0x000fce0000000000 */
.L_x_10:
[----:B------:R-:W-:Y:S05]  /*0ea0*/  BSYNC.RECONVERGENT B0 ;  /* 0x0000000000007941 */ /* 0x000fea0003800200 */
.L_x_2:
[----:B------:R-:W-:-:S04]  /*0eb0*/  VOTE.ANY R0, PT, PT ;  /* 0x0000000000007806 */ /* 0x000fc800038e0100 */
[----:B------:R-:W-:-:S04]  /*0ec0*/  ISETP.NE.AND P0, PT, R0, -0x1, PT ;  /* 0xffffffff0000780c */ /* 0x000fc80003f05270 */
[----:B------:R-:W-:-:S13]  /*0ed0*/  ISETP.NE.OR P0, PT, R22, RZ, !P0 ;  /* 0x000000ff1600720c */ /* 0x000fda0004705670 */
[----:B------:R-:W-:Y:S05]  /*0ee0*/  @P0 EXIT ;  /* 0x000000000000094d */ /* 0x000fea0003800000 */
[----:B------:R-:W-:Y:S01]  /*0ef0*/  MOV R22, 0x0 ;  /* 0x0000000000167802 */ /* 0x000fe20000000f00 */
[----:B------:R2:W-:Y:S01]  /*0f00*/  STL.64 [R1+0x20], R16 ;  /* 0x0000201001007387 */ /* 0x0005e20000100a00 */
[----:B------:R-:W0:Y:S01]  /*0f10*/  LDCU.64 UR4, c[0x4][0x10] ;  /* 0x01000200ff0477ac */ /* 0x000e220008000a00 */
[----:B------:R-:W-:Y:S01]  /*0f20*/  IMAD.MOV.U32 R6, RZ, RZ, R2 ;  /* 0x000000ffff067224 */ /* 0x000fe200078e0002 */
[----:B------:R2:W3:Y:S01]  /*0f30*/  LDC.64 R8, c[0x4][R22] ;  /* 0x0100000016087b82 */ /* 0x0004e20000000a00 */
[----:B------:R2:W-:Y:S01]  /*0f40*/  STL [R1+0x28], R0 ;  /* 0x0000280001007387 */ /* 0x0005e20000100800 */
[----:B------:R-:W-:Y:S02]  /*0f50*/  IMAD.MOV.U32 R7, RZ, RZ, R18 ;  /* 0x000000ffff077224 */ /* 0x000fe400078e0012 */
[----:B0-----:R-:W-:Y:S02]  /*0f60*/  IMAD.U32 R4, RZ, RZ, UR4 ;  /* 0x00000004ff047e24 */ /* 0x001fe4000f8e00ff */
[----:B--2---:R-:W-:-:S07]  /*0f70*/  IMAD.U32 R5, RZ, RZ, UR5 ;  /* 0x00000005ff057e24 */ /* 0x004fce000f8e00ff */
[----:B------:R-:W-:-:S07]  /*0f80*/  LEPC R20, `(.L_x_15) ;  /* 0x000000001014794e */ /* 0x000fce0000000000 */
[----:B-1-3--:R-:W-:Y:S05]  /*0f90*/  CALL.ABS.NOINC R8 ;  /* 0x0000000008007343 */ /* 0x00afea0003c00000 */
.L_x_15:
[----:B------:R-:W0:Y:S01]  /*0fa0*/  F2F.F64.F32 R8, R19 ;  /* 0x0000001300087310 */ /* 0x000e220000201800 */
[----:B------:R-:W1:Y:S01]  /*0fb0*/  LDC.64 R22, c[0x4][R22] ;  /* 0x0100000016167b82 */ /* 0x000e620000000a00 */
[----:B------:R-:W2:Y:S01]  /*0fc0*/  LDCU.64 UR4, c[0x4][0x18] ;  /* 0x01000300ff0477ac */ /* 0x000ea20008000a00 */
[----:B------:R-:W-:Y:S02]  /*0fd0*/  IMAD.MOV.U32 R6, RZ, RZ, R2 ;  /* 0x000000ffff067224 */ /* 0x000fe400078e0002 */
[----:B------:R-:W-:Y:S01]  /*0fe0*/  IMAD.MOV.U32 R7, RZ, RZ, R18 ;  /* 0x000000ffff077224 */ /* 0x000fe200078e0012 */
[----:B0-----:R0:W-:Y:S01]  /*0ff0*/  STL.64 [R1+0x20], R8 ;  /* 0x0000200801007387 */ /* 0x0011e20000100a00 */
[----:B--2---:R-:W-:Y:S02]  /*1000*/  IMAD.U32 R4, RZ, RZ, UR4 ;  /* 0x00000004ff047e24 */ /* 0x004fe4000f8e00ff */
[----:B------:R-:W-:-:S07]  /*1010*/  IMAD.U32 R5, RZ, RZ, UR5 ;  /* 0x00000005ff057e24 */ /* 0x000fce000f8e00ff */
[----:B------:R-:W-:-:S07]  /*1020*/  LEPC R20, `(.L_x_16) ;  /* 0x000000001014794e */ /* 0x000fce0000000000 */
[----:B01----:R-:W-:Y:S05]  /*1030*/  CALL.ABS.NOINC R22 ;  /* 0x0000000016007343 */ /* 0x003fea0003c00000 */
.L_x_16:
[----:B------:R-:W-:Y:S05]  /*1040*/  EXIT ;  /* 0x000000000000794d */ /* 0x000fea0003800000 */
.L_x_17:
[----:B------:R-:W-:-:S00]  /*1050*/  BRA `(.L_x_17) ;  /* 0xfffffffc00fc7947 */ /* 0x000fc0000383ffff */
[----:B------:R-:W-:-:S00]  /*1060*/  NOP ;  /* 0x0000000000007918 */ /* 0x000fc00000000000 */
        /* <DEDUP_REMOVED lines=9> */
.L_x_26:


//--------------------- .nv.global.init           --------------------------
	.section	.nv.global.init,"aw",@progbits
	.align	4
.nv.global.init:
	.type		__cudart_i2opi_f,@object
	.size		__cudart_i2opi_f,($str$2 - __cudart_i2opi_f)
__cudart_i2opi_f:
        /*0000*/ 	.byte	0x41, 0x90, 0x43, 0x3c, 0x99, 0x95, 0x62, 0xdb, 0xc0, 0xdd, 0x34, 0xf5, 0xd1, 0x57, 0x27, 0xfc
        /*0010*/ 	.byte	0x29, 0x15, 0x44, 0x4e, 0x6e, 0x83, 0xf9, 0xa2
	.type		$str$2,@object
	.size		$str$2,($str$1 - $str$2)
$str$2:
        /*0018*/ 	.byte	0x25, 0x66, 0x00
	.type		$str$1,@object
	.size		$str$1,($str - $str$1)
$str$1:
        /*001b*/ 	.byte	0x61, 0x66, 0x74, 0x65, 0x72, 0x20, 0x73, 0x77, 0x69, 0x74, 0x63, 0x68, 0x20, 0x25, 0x64, 0x2c
        /*002b*/ 	.byte	0x20, 0x25, 0x64, 0x2c, 0x20, 0x25, 0x23, 0x30, 0x31, 0x30, 0x78, 0x0a, 0x00
	.type		$str,@object
	.size		$str,(.L_0 - $str)
$str:
        /*0038*/ 	.byte	0x62, 0x65, 0x66, 0x6f, 0x72, 0x65, 0x20, 0x73, 0x77, 0x69, 0x74, 0x63, 0x68, 0x20, 0x25, 0x64
        /*0048*/ 	.byte	0x2c, 0x20, 0x25, 0x64, 0x2c, 0x20, 0x25, 0x23, 0x30, 0x31, 0x30, 0x78, 0x0a, 0x00
.L_0:


//--------------------- .nv.shared.reserved.0     --------------------------
	.section	.nv.shared.reserved.0,"aw",@nobits
	.weak		__nv_reservedSMEM_offset_0_alias
	.size		__nv_reservedSMEM_offset_0_alias, 0, 64
	.other		__nv_reservedSMEM_offset_0_alias,@"STO_CUDA_RESERVED_SHARED STV_DEFAULT"
__nv_reservedSMEM_offset_0_alias:
	.zero		0
	.zero		64


//--------------------- .nv.constant0._Z6kernelf  --------------------------
	.section	.nv.constant0._Z6kernelf,"a",@progbits
	.sectionflags	@""
	.align	4
.nv.constant0._Z6kernelf:
	.zero		900


//--------------------- SYMBOLS --------------------------

	.type		.nv.reservedSmem.offset0,@object
	.size		.nv.reservedSmem.offset0,0x4
	.type		vprintf,@function
